//
// Generated by NVIDIA NVVM Compiler
//
// Compiler Build ID: CL-36424714
// Cuda compilation tools, release 13.0, V13.0.88
// Based on NVVM 20.0.0
//

.version 9.0
.target sm_100
.address_size 64

	// .globl	_Z14fillMonoThreadPim
.extern .shared .align 16 .b8 shared[];

.visible .entry _Z14fillMonoThreadPim(
	.param .u64 .ptr .align 1 _Z14fillMonoThreadPim_param_0,
	.param .u64 _Z14fillMonoThreadPim_param_1
)
{
	.reg .pred 	%p<10>;
	.reg .b32 	%r<5>;
	.reg .b64 	%rd<36>;

	ld.param.u64 	%rd22, [_Z14fillMonoThreadPim_param_0];
	ld.param.u64 	%rd21, [_Z14fillMonoThreadPim_param_1];
	cvta.to.global.u64 	%rd1, %rd22;
	setp.eq.s64 	%p1, %rd21, 0;
	@%p1 bra 	$L__BB0_13;
	and.b64  	%rd2, %rd21, 15;
	setp.lt.u64 	%p2, %rd21, 16;
	mov.b64 	%rd32, 0;
	@%p2 bra 	$L__BB0_4;
	and.b64  	%rd32, %rd21, -16;
	add.s64 	%rd29, %rd1, 32;
	mov.u64 	%rd30, %rd32;
$L__BB0_3:
	.pragma "nounroll";
	mov.b32 	%r1, 1;
	st.global.u32 	[%rd29+-32], %r1;
	st.global.u32 	[%rd29+-28], %r1;
	st.global.u32 	[%rd29+-24], %r1;
	st.global.u32 	[%rd29+-20], %r1;
	st.global.u32 	[%rd29+-16], %r1;
	st.global.u32 	[%rd29+-12], %r1;
	st.global.u32 	[%rd29+-8], %r1;
	st.global.u32 	[%rd29+-4], %r1;
	st.global.u32 	[%rd29], %r1;
	st.global.u32 	[%rd29+4], %r1;
	st.global.u32 	[%rd29+8], %r1;
	st.global.u32 	[%rd29+12], %r1;
	st.global.u32 	[%rd29+16], %r1;
	st.global.u32 	[%rd29+20], %r1;
	st.global.u32 	[%rd29+24], %r1;
	st.global.u32 	[%rd29+28], %r1;
	add.s64 	%rd30, %rd30, -16;
	add.s64 	%rd29, %rd29, 64;
	setp.ne.s64 	%p3, %rd30, 0;
	@%p3 bra 	$L__BB0_3;
$L__BB0_4:
	setp.eq.s64 	%p4, %rd2, 0;
	@%p4 bra 	$L__BB0_13;
	and.b64  	%rd10, %rd21, 7;
	setp.lt.u64 	%p5, %rd2, 8;
	@%p5 bra 	$L__BB0_7;
	shl.b64 	%rd24, %rd32, 2;
	add.s64 	%rd25, %rd1, %rd24;
	mov.b32 	%r2, 1;
	st.global.u32 	[%rd25], %r2;
	st.global.u32 	[%rd25+4], %r2;
	st.global.u32 	[%rd25+8], %r2;
	st.global.u32 	[%rd25+12], %r2;
	st.global.u32 	[%rd25+16], %r2;
	st.global.u32 	[%rd25+20], %r2;
	st.global.u32 	[%rd25+24], %r2;
	st.global.u32 	[%rd25+28], %r2;
	add.s64 	%rd32, %rd32, 8;
$L__BB0_7:
	setp.eq.s64 	%p6, %rd10, 0;
	@%p6 bra 	$L__BB0_13;
	and.b64  	%rd34, %rd21, 3;
	setp.lt.u64 	%p7, %rd10, 4;
	@%p7 bra 	$L__BB0_10;
	shl.b64 	%rd26, %rd32, 2;
	add.s64 	%rd27, %rd1, %rd26;
	mov.b32 	%r3, 1;
	st.global.u32 	[%rd27], %r3;
	st.global.u32 	[%rd27+4], %r3;
	st.global.u32 	[%rd27+8], %r3;
	st.global.u32 	[%rd27+12], %r3;
	add.s64 	%rd32, %rd32, 4;
$L__BB0_10:
	setp.eq.s64 	%p8, %rd34, 0;
	@%p8 bra 	$L__BB0_13;
	shl.b64 	%rd28, %rd32, 2;
	add.s64 	%rd35, %rd1, %rd28;
$L__BB0_12:
	.pragma "nounroll";
	mov.b32 	%r4, 1;
	st.global.u32 	[%rd35], %r4;
	add.s64 	%rd35, %rd35, 4;
	add.s64 	%rd34, %rd34, -1;
	setp.ne.s64 	%p9, %rd34, 0;
	@%p9 bra 	$L__BB0_12;
$L__BB0_13:
	ret;

}
	// .globl	_Z16fillMutliThreadsPim
.visible .entry _Z16fillMutliThreadsPim(
	.param .u64 .ptr .align 1 _Z16fillMutliThreadsPim_param_0,
	.param .u64 _Z16fillMutliThreadsPim_param_1
)
{
	.reg .b32 	%r<2>;
	.reg .b64 	%rd<5>;

	ld.param.u64 	%rd1, [_Z16fillMutliThreadsPim_param_0];
	cvta.to.global.u64 	%rd2, %rd1;
	mov.u32 	%r1, %tid.x;
	mul.wide.u32 	%rd3, %r1, 4;
	add.s64 	%rd4, %rd2, %rd3;
	st.global.u32 	[%rd4], %r1;
	ret;

}
	// .globl	_Z14fillMutliBlocsPim
.visible .entry _Z14fillMutliBlocsPim(
	.param .u64 .ptr .align 1 _Z14fillMutliBlocsPim_param_0,
	.param .u64 _Z14fillMutliBlocsPim_param_1
)
{
	.reg .b32 	%r<5>;
	.reg .b64 	%rd<5>;

	ld.param.u64 	%rd1, [_Z14fillMutliBlocsPim_param_0];
	cvta.to.global.u64 	%rd2, %rd1;
	mov.u32 	%r1, %ctaid.x;
	mov.u32 	%r2, %ntid.x;
	mov.u32 	%r3, %tid.x;
	mad.lo.s32 	%r4, %r1, %r2, %r3;
	mul.wide.s32 	%rd3, %r4, 4;
	add.s64 	%rd4, %rd2, %rd3;
	st.global.u32 	[%rd4], %r4;
	ret;

}
	// .globl	_Z9addVectorPiS_m
.visible .entry _Z9addVectorPiS_m(
	.param .u64 .ptr .align 1 _Z9addVectorPiS_m_param_0,
	.param .u64 .ptr .align 1 _Z9addVectorPiS_m_param_1,
	.param .u64 _Z9addVectorPiS_m_param_2
)
{
	.reg .pred 	%p<2>;
	.reg .b32 	%r<8>;
	.reg .b64 	%rd<10>;

	ld.param.u64 	%rd2, [_Z9addVectorPiS_m_param_0];
	ld.param.u64 	%rd3, [_Z9addVectorPiS_m_param_1];
	ld.param.u64 	%rd4, [_Z9addVectorPiS_m_param_2];
	mov.u32 	%r1, %ctaid.x;
	mov.u32 	%r2, %ntid.x;
	mov.u32 	%r3, %tid.x;
	mad.lo.s32 	%r4, %r1, %r2, %r3;
	cvt.s64.s32 	%rd1, %r4;
	setp.le.u64 	%p1, %rd4, %rd1;
	@%p1 bra 	$L__BB3_2;
	cvta.to.global.u64 	%rd5, %rd3;
	cvta.to.global.u64 	%rd6, %rd2;
	shl.b64 	%rd7, %rd1, 2;
	add.s64 	%rd8, %rd5, %rd7;
	ld.global.u32 	%r5, [%rd8];
	add.s64 	%rd9, %rd6, %rd7;
	ld.global.u32 	%r6, [%rd9];
	add.s32 	%r7, %r6, %r5;
	st.global.u32 	[%rd9], %r7;
$L__BB3_2:
	ret;

}
	// .globl	_Z9addMatrixPiS_mm
.visible .entry _Z9addMatrixPiS_mm(
	.param .u64 .ptr .align 1 _Z9addMatrixPiS_mm_param_0,
	.param .u64 .ptr .align 1 _Z9addMatrixPiS_mm_param_1,
	.param .u64 _Z9addMatrixPiS_mm_param_2,
	.param .u64 _Z9addMatrixPiS_mm_param_3
)
{
	.reg .pred 	%p<4>;
	.reg .b32 	%r<15>;
	.reg .b64 	%rd<13>;

	ld.param.u64 	%rd1, [_Z9addMatrixPiS_mm_param_0];
	ld.param.u64 	%rd2, [_Z9addMatrixPiS_mm_param_1];
	ld.param.u64 	%rd3, [_Z9addMatrixPiS_mm_param_2];
	ld.param.u64 	%rd4, [_Z9addMatrixPiS_mm_param_3];
	mov.u32 	%r3, %ctaid.x;
	mov.u32 	%r4, %ntid.x;
	mov.u32 	%r5, %tid.x;
	mad.lo.s32 	%r1, %r3, %r4, %r5;
	mov.u32 	%r6, %ctaid.y;
	mov.u32 	%r7, %ntid.y;
	mov.u32 	%r8, %tid.y;
	mad.lo.s32 	%r9, %r6, %r7, %r8;
	cvt.s64.s32 	%rd6, %r1;
	setp.le.u64 	%p1, %rd3, %rd6;
	cvt.u64.u32 	%rd7, %r9;
	setp.le.u64 	%p2, %rd4, %rd7;
	or.pred  	%p3, %p1, %p2;
	@%p3 bra 	$L__BB4_2;
	cvta.to.global.u64 	%rd8, %rd2;
	cvta.to.global.u64 	%rd9, %rd1;
	cvt.u32.u64 	%r10, %rd3;
	mad.lo.s32 	%r11, %r9, %r10, %r1;
	mul.wide.s32 	%rd10, %r11, 4;
	add.s64 	%rd11, %rd8, %rd10;
	ld.global.u32 	%r12, [%rd11];
	add.s64 	%rd12, %rd9, %rd10;
	ld.global.u32 	%r13, [%rd12];
	add.s32 	%r14, %r13, %r12;
	st.global.u32 	[%rd12], %r14;
$L__BB4_2:
	ret;

}
	// .globl	_Z15addVectorSharedPiS_m
.visible .entry _Z15addVectorSharedPiS_m(
	.param .u64 .ptr .align 1 _Z15addVectorSharedPiS_m_param_0,
	.param .u64 .ptr .align 1 _Z15addVectorSharedPiS_m_param_1,
	.param .u64 _Z15addVectorSharedPiS_m_param_2
)
{
	.reg .pred 	%p<2>;
	.reg .b32 	%r<11>;
	.reg .b64 	%rd<11>;

	ld.param.u64 	%rd2, [_Z15addVectorSharedPiS_m_param_0];
	ld.param.u64 	%rd3, [_Z15addVectorSharedPiS_m_param_1];
	ld.param.u64 	%rd4, [_Z15addVectorSharedPiS_m_param_2];
	cvta.to.global.u64 	%rd5, %rd3;
	mov.u32 	%r2, %ctaid.x;
	mov.u32 	%r3, %ntid.x;
	mov.u32 	%r4, %tid.x;
	mad.lo.s32 	%r5, %r2, %r3, %r4;
	cvt.s64.s32 	%rd1, %r5;
	mul.wide.s32 	%rd6, %r5, 4;
	add.s64 	%rd7, %rd5, %rd6;
	ld.global.u32 	%r1, [%rd7];
	shl.b32 	%r6, %r4, 2;
	mov.u32 	%r7, shared;
	add.s32 	%r8, %r7, %r6;
	st.shared.u32 	[%r8], %r1;
	setp.le.u64 	%p1, %rd4, %rd1;
	@%p1 bra 	$L__BB5_2;
	cvta.to.global.u64 	%rd8, %rd2;
	shl.b64 	%rd9, %rd1, 2;
	add.s64 	%rd10, %rd8, %rd9;
	ld.global.u32 	%r9, [%rd10];
	add.s32 	%r10, %r9, %r1;
	st.global.u32 	[%rd10], %r10;
$L__BB5_2:
	ret;

}


// ===== COMPILED SASS (sm_100) =====

	.target	sm_100

	.elftype	@"ET_EXEC"


//--------------------- .note.nv.tkinfo           --------------------------
	.section	.note.nv.tkinfo,"",@"SHT_NOTE"
	.sectionflags	@"SHF_NOTE_NV_TKINFO"
	.tkinfo
        /*0018*/ 	.word	0x00000002
        /*0030*/ 	.string	""
        /*0030*/ 	.string	"ptxas"
        /*0030*/ 	.string	"Cuda compilation tools, release 13.0, V13.0.88"
        /*0030*/ 	.string	"Build cuda_13.0.r13.0/compiler.36424714_0"
        /*0030*/ 	.string	"-arch sm_100 -m 64 "



//--------------------- .note.nv.cuinfo           --------------------------
	.section	.note.nv.cuinfo,"",@"SHT_NOTE"
	.sectionflags	@"SHF_NOTE_NV_CUINFO"
        /*0018*/ 	.short	0x0002
        /*001a*/ 	.short	0x0064
        /*001c*/ 	.short	0x0082
	.zero		2


//--------------------- .nv.info                  --------------------------
	.section	.nv.info,"",@"SHT_CUDA_INFO"
	.align	4


	//----- nvinfo : EIATTR_REGCOUNT
	.align		4
        /*0000*/ 	.byte	0x04, 0x2f
        /*0002*/ 	.short	(.L_1 - .L_0)
	.align		4
.L_0:
        /*0004*/ 	.word	index@(_Z14fillMonoThreadPim)
        /*0008*/ 	.word	0x0000000a


	//----- nvinfo : EIATTR_FRAME_SIZE
	.align		4
.L_1:
        /*000c*/ 	.byte	0x04, 0x11
        /*000e*/ 	.short	(.L_3 - .L_2)
	.align		4
.L_2:
        /*0010*/ 	.word	index@(_Z14fillMonoThreadPim)
        /*0014*/ 	.word	0x00000000


	//----- nvinfo : EIATTR_REGCOUNT
	.align		4
.L_3:
        /*0018*/ 	.byte	0x04, 0x2f
        /*001a*/ 	.short	(.L_5 - .L_4)
	.align		4
.L_4:
        /*001c*/ 	.word	index@(_Z16fillMutliThreadsPim)
        /*0020*/ 	.word	0x00000008


	//----- nvinfo : EIATTR_FRAME_SIZE
	.align		4
.L_5:
        /*0024*/ 	.byte	0x04, 0x11
        /*0026*/ 	.short	(.L_7 - .L_6)
	.align		4
.L_6:
        /*0028*/ 	.word	index@(_Z16fillMutliThreadsPim)
        /*002c*/ 	.word	0x00000000


	//----- nvinfo : EIATTR_REGCOUNT
	.align		4
.L_7:
        /*0030*/ 	.byte	0x04, 0x2f
        /*0032*/ 	.short	(.L_9 - .L_8)
	.align		4
.L_8:
        /*0034*/ 	.word	index@(_Z14fillMutliBlocsPim)
        /*0038*/ 	.word	0x00000008


	//----- nvinfo : EIATTR_FRAME_SIZE
	.align		4
.L_9:
        /*003c*/ 	.byte	0x04, 0x11
        /*003e*/ 	.short	(.L_11 - .L_10)
	.align		4
.L_10:
        /*0040*/ 	.word	index@(_Z14fillMutliBlocsPim)
        /*0044*/ 	.word	0x00000000


	//----- nvinfo : EIATTR_REGCOUNT
	.align		4
.L_11:
        /*0048*/ 	.byte	0x04, 0x2f
        /*004a*/ 	.short	(.L_13 - .L_12)
	.align		4
.L_12:
        /*004c*/ 	.word	index@(_Z9addVectorPiS_m)
        /*0050*/ 	.word	0x0000000a


	//----- nvinfo : EIATTR_FRAME_SIZE
	.align		4
.L_13:
        /*0054*/ 	.byte	0x04, 0x11
        /*0056*/ 	.short	(.L_15 - .L_14)
	.align		4
.L_14:
        /*0058*/ 	.word	index@(_Z9addVectorPiS_m)
        /*005c*/ 	.word	0x00000000


	//----- nvinfo : EIATTR_REGCOUNT
	.align		4
.L_15:
        /*0060*/ 	.byte	0x04, 0x2f
        /*0062*/ 	.short	(.L_17 - .L_16)
	.align		4
.L_16:
        /*0064*/ 	.word	index@(_Z9addMatrixPiS_mm)
        /*0068*/ 	.word	0x0000000a


	//----- nvinfo : EIATTR_FRAME_SIZE
	.align		4
.L_17:
        /*006c*/ 	.byte	0x04, 0x11
        /*006e*/ 	.short	(.L_19 - .L_18)
	.align		4
.L_18:
        /*0070*/ 	.word	index@(_Z9addMatrixPiS_mm)
        /*0074*/ 	.word	0x00000000


	//----- nvinfo : EIATTR_REGCOUNT
	.align		4
.L_19:
        /*0078*/ 	.byte	0x04, 0x2f
        /*007a*/ 	.short	(.L_21 - .L_20)
	.align		4
.L_20:
        /*007c*/ 	.word	index@(_Z15addVectorSharedPiS_m)
        /*0080*/ 	.word	0x0000000a


	//----- nvinfo : EIATTR_FRAME_SIZE
	.align		4
.L_21:
        /*0084*/ 	.byte	0x04, 0x11
        /*0086*/ 	.short	(.L_23 - .L_22)
	.align		4
.L_22:
        /*0088*/ 	.word	index@(_Z15addVectorSharedPiS_m)
        /*008c*/ 	.word	0x00000000


	//----- nvinfo : EIATTR_MIN_STACK_SIZE
	.align		4
.L_23:
        /*0090*/ 	.byte	0x04, 0x12
        /*0092*/ 	.short	(.L_25 - .L_24)
	.align		4
.L_24:
        /*0094*/ 	.word	index@(_Z15addVectorSharedPiS_m)
        /*0098*/ 	.word	0x00000000


	//----- nvinfo : EIATTR_MIN_STACK_SIZE
	.align		4
.L_25:
        /*009c*/ 	.byte	0x04, 0x12
        /*009e*/ 	.short	(.L_27 - .L_26)
	.align		4
.L_26:
        /*00a0*/ 	.word	index@(_Z9addMatrixPiS_mm)
        /*00a4*/ 	.word	0x00000000


	//----- nvinfo : EIATTR_MIN_STACK_SIZE
	.align		4
.L_27:
        /*00a8*/ 	.byte	0x04, 0x12
        /*00aa*/ 	.short	(.L_29 - .L_28)
	.align		4
.L_28:
        /*00ac*/ 	.word	index@(_Z9addVectorPiS_m)
        /*00b0*/ 	.word	0x00000000


	//----- nvinfo : EIATTR_MIN_STACK_SIZE
	.align		4
.L_29:
        /*00b4*/ 	.byte	0x04, 0x12
        /*00b6*/ 	.short	(.L_31 - .L_30)
	.align		4
.L_30:
        /*00b8*/ 	.word	index@(_Z14fillMutliBlocsPim)
        /*00bc*/ 	.word	0x00000000


	//----- nvinfo : EIATTR_MIN_STACK_SIZE
	.align		4
.L_31:
        /*00c0*/ 	.byte	0x04, 0x12
        /*00c2*/ 	.short	(.L_33 - .L_32)
	.align		4
.L_32:
        /*00c4*/ 	.word	index@(_Z16fillMutliThreadsPim)
        /*00c8*/ 	.word	0x00000000


	//----- nvinfo : EIATTR_MIN_STACK_SIZE
	.align		4
.L_33:
        /*00cc*/ 	.byte	0x04, 0x12
        /*00ce*/ 	.short	(.L_35 - .L_34)
	.align		4
.L_34:
        /*00d0*/ 	.word	index@(_Z14fillMonoThreadPim)
        /*00d4*/ 	.word	0x00000000
.L_35:


//--------------------- .nv.compat                --------------------------
	.section	.nv.compat,"",@"SHT_CUDA_COMPAT_INFO"
	.align	4
        /*0000*/ 	.byte	0x02, 0x09, 0x00, 0x00, 0x02, 0x02, 0x01, 0x00, 0x02, 0x05, 0x05, 0x00, 0x03, 0x07, 0x01, 0x01
        /*0010*/ 	.byte	0x02, 0x03, 0x00, 0x00, 0x02, 0x06, 0x01, 0x00, 0x04, 0x0b, 0x08, 0x00, 0x09, 0x00, 0x00, 0x00
        /*0020*/ 	.byte	0x00, 0x00, 0x00, 0x00


//--------------------- .nv.info._Z15addVectorSharedPiS_m --------------------------
	.section	.nv.info._Z15addVectorSharedPiS_m,"",@"SHT_CUDA_INFO"
	.sectionflags	@""
	.align	4


	//----- nvinfo : EIATTR_CUDA_API_VERSION
	.align		4
        /*0000*/ 	.byte	0x04, 0x37
        /*0002*/ 	.short	(.L_37 - .L_36)
.L_36:
        /*0004*/ 	.word	0x00000082


	//----- nvinfo : EIATTR_KPARAM_INFO
	.align		4
.L_37:
        /*0008*/ 	.byte	0x04, 0x17
        /*000a*/ 	.short	(.L_39 - .L_38)
.L_38:
        /*000c*/ 	.word	0x00000000
        /*0010*/ 	.short	0x0002
        /*0012*/ 	.short	0x0010
        /*0014*/ 	.byte	0x00, 0xf0, 0x21, 0x00


	//----- nvinfo : EIATTR_KPARAM_INFO
	.align		4
.L_39:
        /*0018*/ 	.byte	0x04, 0x17
        /*001a*/ 	.short	(.L_41 - .L_40)
.L_40:
        /*001c*/ 	.word	0x00000000
        /*0020*/ 	.short	0x0001
        /*0022*/ 	.short	0x0008
        /*0024*/ 	.byte	0x00, 0xf5, 0x21, 0x00


	//----- nvinfo : EIATTR_KPARAM_INFO
	.align		4
.L_41:
        /*0028*/ 	.byte	0x04, 0x17
        /*002a*/ 	.short	(.L_43 - .L_42)
.L_42:
        /*002c*/ 	.word	0x00000000
        /*0030*/ 	.short	0x0000
        /*0032*/ 	.short	0x0000
        /*0034*/ 	.byte	0x00, 0xf5, 0x21, 0x00


	//----- nvinfo : EIATTR_SPARSE_MMA_MASK
	.align		4
.L_43:
        /*0038*/ 	.byte	0x03, 0x50
        /*003a*/ 	.short	0x0000


	//----- nvinfo : EIATTR_MAXREG_COUNT
	.align		4
        /*003c*/ 	.byte	0x03, 0x1b
        /*003e*/ 	.short	0x00ff


	//----- nvinfo : EIATTR_MERCURY_ISA_VERSION
	.align		4
        /*0040*/ 	.byte	0x03, 0x5f
        /*0042*/ 	.short	0x0101


	//----- nvinfo : EIATTR_VRC_CTA_INIT_COUNT
	.align		4
        /*0044*/ 	.byte	0x02, 0x4a
	.zero		1
	.zero		1


	//----- nvinfo : EIATTR_EXIT_INSTR_OFFSETS
	.align		4
        /*0048*/ 	.byte	0x04, 0x1c
        /*004a*/ 	.short	(.L_45 - .L_44)


	//   ....[0]....
.L_44:
        /*004c*/ 	.word	0x00000120


	//   ....[1]....
        /*0050*/ 	.word	0x00000190


	//----- nvinfo : EIATTR_CBANK_PARAM_SIZE
	.align		4
.L_45:
        /*0054*/ 	.byte	0x03, 0x19
        /*0056*/ 	.short	0x0018


	//----- nvinfo : EIATTR_PARAM_CBANK
	.align		4
        /*0058*/ 	.byte	0x04, 0x0a
        /*005a*/ 	.short	(.L_47 - .L_46)
	.align		4
.L_46:
        /*005c*/ 	.word	index@(.nv.constant0._Z15addVectorSharedPiS_m)
        /*0060*/ 	.short	0x0380
        /*0062*/ 	.short	0x0018


	//----- nvinfo : EIATTR_SW_WAR
	.align		4
.L_47:
        /*0064*/ 	.byte	0x04, 0x36
        /*0066*/ 	.short	(.L_49 - .L_48)
.L_48:
        /*0068*/ 	.word	0x00000008
.L_49:


//--------------------- .nv.info._Z9addMatrixPiS_mm --------------------------
	.section	.nv.info._Z9addMatrixPiS_mm,"",@"SHT_CUDA_INFO"
	.sectionflags	@""
	.align	4


	//----- nvinfo : EIATTR_CUDA_API_VERSION
	.align		4
        /*0000*/ 	.byte	0x04, 0x37
        /*0002*/ 	.short	(.L_51 - .L_50)
.L_50:
        /*0004*/ 	.word	0x00000082


	//----- nvinfo : EIATTR_KPARAM_INFO
	.align		4
.L_51:
        /*0008*/ 	.byte	0x04, 0x17
        /*000a*/ 	.short	(.L_53 - .L_52)
.L_52:
        /*000c*/ 	.word	0x00000000
        /*0010*/ 	.short	0x0003
        /*0012*/ 	.short	0x0018
        /*0014*/ 	.byte	0x00, 0xf0, 0x21, 0x00


	//----- nvinfo : EIATTR_KPARAM_INFO
	.align		4
.L_53:
        /*0018*/ 	.byte	0x04, 0x17
        /*001a*/ 	.short	(.L_55 - .L_54)
.L_54:
        /*001c*/ 	.word	0x00000000
        /*0020*/ 	.short	0x0002
        /*0022*/ 	.short	0x0010
        /*0024*/ 	.byte	0x00, 0xf0, 0x21, 0x00


	//----- nvinfo : EIATTR_KPARAM_INFO
	.align		4
.L_55:
        /*0028*/ 	.byte	0x04, 0x17
        /*002a*/ 	.short	(.L_57 - .L_56)
.L_56:
        /*002c*/ 	.word	0x00000000
        /*0030*/ 	.short	0x0001
        /*0032*/ 	.short	0x0008
        /*0034*/ 	.byte	0x00, 0xf5, 0x21, 0x00


	//----- nvinfo : EIATTR_KPARAM_INFO
	.align		4
.L_57:
        /*0038*/ 	.byte	0x04, 0x17
        /*003a*/ 	.short	(.L_59 - .L_58)
.L_58:
        /*003c*/ 	.word	0x00000000
        /*0040*/ 	.short	0x0000
        /*0042*/ 	.short	0x0000
        /*0044*/ 	.byte	0x00, 0xf5, 0x21, 0x00


	//----- nvinfo : EIATTR_SPARSE_MMA_MASK
	.align		4
.L_59:
        /*0048*/ 	.byte	0x03, 0x50
        /*004a*/ 	.short	0x0000


	//----- nvinfo : EIATTR_MAXREG_COUNT
	.align		4
        /*004c*/ 	.byte	0x03, 0x1b
        /*004e*/ 	.short	0x00ff


	//----- nvinfo : EIATTR_MERCURY_ISA_VERSION
	.align		4
        /*0050*/ 	.byte	0x03, 0x5f
        /*0052*/ 	.short	0x0101


	//----- nvinfo : EIATTR_VRC_CTA_INIT_COUNT
	.align		4
        /*0054*/ 	.byte	0x02, 0x4a
	.zero		1
	.zero		1


	//----- nvinfo : EIATTR_EXIT_INSTR_OFFSETS
	.align		4
        /*0058*/ 	.byte	0x04, 0x1c
        /*005a*/ 	.short	(.L_61 - .L_60)


	//   ....[0]....
.L_60:
        /*005c*/ 	.word	0x000000f0


	//   ....[1]....
        /*0060*/ 	.word	0x000001a0


	//----- nvinfo : EIATTR_CBANK_PARAM_SIZE
	.align		4
.L_61:
        /*0064*/ 	.byte	0x03, 0x19
        /*0066*/ 	.short	0x0020


	//----- nvinfo : EIATTR_PARAM_CBANK
	.align		4
        /*0068*/ 	.byte	0x04, 0x0a
        /*006a*/ 	.short	(.L_63 - .L_62)
	.align		4
.L_62:
        /*006c*/ 	.word	index@(.nv.constant0._Z9addMatrixPiS_mm)
        /*0070*/ 	.short	0x0380
        /*0072*/ 	.short	0x0020


	//----- nvinfo : EIATTR_SW_WAR
	.align		4
.L_63:
        /*0074*/ 	.byte	0x04, 0x36
        /*0076*/ 	.short	(.L_65 - .L_64)
.L_64:
        /*0078*/ 	.word	0x00000008
.L_65:


//--------------------- .nv.info._Z9addVectorPiS_m --------------------------
	.section	.nv.info._Z9addVectorPiS_m,"",@"SHT_CUDA_INFO"
	.sectionflags	@""
	.align	4


	//----- nvinfo : EIATTR_CUDA_API_VERSION
	.align		4
        /*0000*/ 	.byte	0x04, 0x37
        /*0002*/ 	.short	(.L_67 - .L_66)
.L_66:
        /*0004*/ 	.word	0x00000082


	//----- nvinfo : EIATTR_KPARAM_INFO
	.align		4
.L_67:
        /*0008*/ 	.byte	0x04, 0x17
        /*000a*/ 	.short	(.L_69 - .L_68)
.L_68:
        /*000c*/ 	.word	0x00000000
        /*0010*/ 	.short	0x0002
        /*0012*/ 	.short	0x0010
        /*0014*/ 	.byte	0x00, 0xf0, 0x21, 0x00


	//----- nvinfo : EIATTR_KPARAM_INFO
	.align		4
.L_69:
        /*0018*/ 	.byte	0x04, 0x17
        /*001a*/ 	.short	(.L_71 - .L_70)
.L_70:
        /*001c*/ 	.word	0x00000000
        /*0020*/ 	.short	0x0001
        /*0022*/ 	.short	0x0008
        /*0024*/ 	.byte	0x00, 0xf5, 0x21, 0x00


	//----- nvinfo : EIATTR_KPARAM_INFO
	.align		4
.L_71:
        /*0028*/ 	.byte	0x04, 0x17
        /*002a*/ 	.short	(.L_73 - .L_72)
.L_72:
        /*002c*/ 	.word	0x00000000
        /*0030*/ 	.short	0x0000
        /*0032*/ 	.short	0x0000
        /*0034*/ 	.byte	0x00, 0xf5, 0x21, 0x00


	//----- nvinfo : EIATTR_SPARSE_MMA_MASK
	.align		4
.L_73:
        /*0038*/ 	.byte	0x03, 0x50
        /*003a*/ 	.short	0x0000


	//----- nvinfo : EIATTR_MAXREG_COUNT
	.align		4
        /*003c*/ 	.byte	0x03, 0x1b
        /*003e*/ 	.short	0x00ff


	//----- nvinfo : EIATTR_MERCURY_ISA_VERSION
	.align		4
        /*0040*/ 	.byte	0x03, 0x5f
        /*0042*/ 	.short	0x0101


	//----- nvinfo : EIATTR_VRC_CTA_INIT_COUNT
	.align		4
        /*0044*/ 	.byte	0x02, 0x4a
	.zero		1
	.zero		1


	//----- nvinfo : EIATTR_EXIT_INSTR_OFFSETS
	.align		4
        /*0048*/ 	.byte	0x04, 0x1c
        /*004a*/ 	.short	(.L_75 - .L_74)


	//   ....[0]....
.L_74:
        /*004c*/ 	.word	0x00000090


	//   ....[1]....
        /*0050*/ 	.word	0x00000160


	//----- nvinfo : EIATTR_CBANK_PARAM_SIZE
	.align		4
.L_75:
        /*0054*/ 	.byte	0x03, 0x19
        /*0056*/ 	.short	0x0018


	//----- nvinfo : EIATTR_PARAM_CBANK
	.align		4
        /*0058*/ 	.byte	0x04, 0x0a
        /*005a*/ 	.short	(.L_77 - .L_76)
	.align		4
.L_76:
        /*005c*/ 	.word	index@(.nv.constant0._Z9addVectorPiS_m)
        /*0060*/ 	.short	0x0380
        /*0062*/ 	.short	0x0018


	//----- nvinfo : EIATTR_SW_WAR
	.align		4
.L_77:
        /*0064*/ 	.byte	0x04, 0x36
        /*0066*/ 	.short	(.L_79 - .L_78)
.L_78:
        /*0068*/ 	.word	0x00000008
.L_79:


//--------------------- .nv.info._Z14fillMutliBlocsPim --------------------------
	.section	.nv.info._Z14fillMutliBlocsPim,"",@"SHT_CUDA_INFO"
	.sectionflags	@""
	.align	4


	//----- nvinfo : EIATTR_CUDA_API_VERSION
	.align		4
        /*0000*/ 	.byte	0x04, 0x37
        /*0002*/ 	.short	(.L_81 - .L_80)
.L_80:
        /*0004*/ 	.word	0x00000082


	//----- nvinfo : EIATTR_KPARAM_INFO
	.align		4
.L_81:
        /*0008*/ 	.byte	0x04, 0x17
        /*000a*/ 	.short	(.L_83 - .L_82)
.L_82:
        /*000c*/ 	.word	0x00000000
        /*0010*/ 	.short	0x0001
        /*0012*/ 	.short	0x0008
        /*0014*/ 	.byte	0x00, 0xf0, 0x21, 0x00


	//----- nvinfo : EIATTR_KPARAM_INFO
	.align		4
.L_83:
        /*0018*/ 	.byte	0x04, 0x17
        /*001a*/ 	.short	(.L_85 - .L_84)
.L_84:
        /*001c*/ 	.word	0x00000000
        /*0020*/ 	.short	0x0000
        /*0022*/ 	.short	0x0000
        /*0024*/ 	.byte	0x00, 0xf5, 0x21, 0x00


	//----- nvinfo : EIATTR_SPARSE_MMA_MASK
	.align		4
.L_85:
        /*0028*/ 	.byte	0x03, 0x50
        /*002a*/ 	.short	0x0000


	//----- nvinfo : EIATTR_MAXREG_COUNT
	.align		4
        /*002c*/ 	.byte	0x03, 0x1b
        /*002e*/ 	.short	0x00ff


	//----- nvinfo : EIATTR_MERCURY_ISA_VERSION
	.align		4
        /*0030*/ 	.byte	0x03, 0x5f
        /*0032*/ 	.short	0x0101


	//----- nvinfo : EIATTR_VRC_CTA_INIT_COUNT
	.align		4
        /*0034*/ 	.byte	0x02, 0x4a
	.zero		1
	.zero		1


	//----- nvinfo : EIATTR_EXIT_INSTR_OFFSETS
	.align		4
        /*0038*/ 	.byte	0x04, 0x1c
        /*003a*/ 	.short	(.L_87 - .L_86)


	//   ....[0]....
.L_86:
        /*003c*/ 	.word	0x00000090


	//----- nvinfo : EIATTR_CBANK_PARAM_SIZE
	.align		4
.L_87:
        /*0040*/ 	.byte	0x03, 0x19
        /*0042*/ 	.short	0x0010


	//----- nvinfo : EIATTR_PARAM_CBANK
	.align		4
        /*0044*/ 	.byte	0x04, 0x0a
        /*0046*/ 	.short	(.L_89 - .L_88)
	.align		4
.L_88:
        /*0048*/ 	.word	index@(.nv.constant0._Z14fillMutliBlocsPim)
        /*004c*/ 	.short	0x0380
        /*004e*/ 	.short	0x0010


	//----- nvinfo : EIATTR_SW_WAR
	.align		4
.L_89:
        /*0050*/ 	.byte	0x04, 0x36
        /*0052*/ 	.short	(.L_91 - .L_90)
.L_90:
        /*0054*/ 	.word	0x00000008
.L_91:


//--------------------- .nv.info._Z16fillMutliThreadsPim --------------------------
	.section	.nv.info._Z16fillMutliThreadsPim,"",@"SHT_CUDA_INFO"
	.sectionflags	@""
	.align	4


	//----- nvinfo : EIATTR_CUDA_API_VERSION
	.align		4
        /*0000*/ 	.byte	0x04, 0x37
        /*0002*/ 	.short	(.L_93 - .L_92)
.L_92:
        /*0004*/ 	.word	0x00000082


	//----- nvinfo : EIATTR_KPARAM_INFO
	.align		4
.L_93:
        /*0008*/ 	.byte	0x04, 0x17
        /*000a*/ 	.short	(.L_95 - .L_94)
.L_94:
        /*000c*/ 	.word	0x00000000
        /*0010*/ 	.short	0x0001
        /*0012*/ 	.short	0x0008
        /*0014*/ 	.byte	0x00, 0xf0, 0x21, 0x00


	//----- nvinfo : EIATTR_KPARAM_INFO
	.align		4
.L_95:
        /*0018*/ 	.byte	0x04, 0x17
        /*001a*/ 	.short	(.L_97 - .L_96)
.L_96:
        /*001c*/ 	.word	0x00000000
        /*0020*/ 	.short	0x0000
        /*0022*/ 	.short	0x0000
        /*0024*/ 	.byte	0x00, 0xf5, 0x21, 0x00


	//----- nvinfo : EIATTR_SPARSE_MMA_MASK
	.align		4
.L_97:
        /*0028*/ 	.byte	0x03, 0x50
        /*002a*/ 	.short	0x0000


	//----- nvinfo : EIATTR_MAXREG_COUNT
	.align		4
        /*002c*/ 	.byte	0x03, 0x1b
        /*002e*/ 	.short	0x00ff


	//----- nvinfo : EIATTR_MERCURY_ISA_VERSION
	.align		4
        /*0030*/ 	.byte	0x03, 0x5f
        /*0032*/ 	.short	0x0101


	//----- nvinfo : EIATTR_VRC_CTA_INIT_COUNT
	.align		4
        /*0034*/ 	.byte	0x02, 0x4a
	.zero		1
	.zero		1


	//----- nvinfo : EIATTR_EXIT_INSTR_OFFSETS
	.align		4
        /*0038*/ 	.byte	0x04, 0x1c
        /*003a*/ 	.short	(.L_99 - .L_98)


	//   ....[0]....
.L_98:
        /*003c*/ 	.word	0x00000060


	//----- nvinfo : EIATTR_CBANK_PARAM_SIZE
	.align		4
.L_99:
        /*0040*/ 	.byte	0x03, 0x19
        /*0042*/ 	.short	0x0010


	//----- nvinfo : EIATTR_PARAM_CBANK
	.align		4
        /*0044*/ 	.byte	0x04, 0x0a
        /*0046*/ 	.short	(.L_101 - .L_100)
	.align		4
.L_100:
        /*0048*/ 	.word	index@(.nv.constant0._Z16fillMutliThreadsPim)
        /*004c*/ 	.short	0x0380
        /*004e*/ 	.short	0x0010


	//----- nvinfo : EIATTR_SW_WAR
	.align		4
.L_101:
        /*0050*/ 	.byte	0x04, 0x36
        /*0052*/ 	.short	(.L_103 - .L_102)
.L_102:
        /*0054*/ 	.word	0x00000008
.L_103:


//--------------------- .nv.info._Z14fillMonoThreadPim --------------------------
	.section	.nv.info._Z14fillMonoThreadPim,"",@"SHT_CUDA_INFO"
	.sectionflags	@""
	.align	4


	//----- nvinfo : EIATTR_CUDA_API_VERSION
	.align		4
        /*0000*/ 	.byte	0x04, 0x37
        /*0002*/ 	.short	(.L_105 - .L_104)
.L_104:
        /*0004*/ 	.word	0x00000082


	//----- nvinfo : EIATTR_KPARAM_INFO
	.align		4
.L_105:
        /*0008*/ 	.byte	0x04, 0x17
        /*000a*/ 	.short	(.L_107 - .L_106)
.L_106:
        /*000c*/ 	.word	0x00000000
        /*0010*/ 	.short	0x0001
        /*0012*/ 	.short	0x0008
        /*0014*/ 	.byte	0x00, 0xf0, 0x21, 0x00


	//----- nvinfo : EIATTR_KPARAM_INFO
	.align		4
.L_107:
        /*0018*/ 	.byte	0x04, 0x17
        /*001a*/ 	.short	(.L_109 - .L_108)
.L_108:
        /*001c*/ 	.word	0x00000000
        /*0020*/ 	.short	0x0000
        /*0022*/ 	.short	0x0000
        /*0024*/ 	.byte	0x00, 0xf5, 0x21, 0x00


	//----- nvinfo : EIATTR_SPARSE_MMA_MASK
	.align		4
.L_109:
        /*0028*/ 	.byte	0x03, 0x50
        /*002a*/ 	.short	0x0000


	//----- nvinfo : EIATTR_MAXREG_COUNT
	.align		4
        /*002c*/ 	.byte	0x03, 0x1b
        /*002e*/ 	.short	0x00ff


	//----- nvinfo : EIATTR_MERCURY_ISA_VERSION
	.align		4
        /*0030*/ 	.byte	0x03, 0x5f
        /*0032*/ 	.short	0x0101


	//----- nvinfo : EIATTR_VRC_CTA_INIT_COUNT
	.align		4
        /*0034*/ 	.byte	0x02, 0x4a
	.zero		1
	.zero		1


	//----- nvinfo : EIATTR_EXIT_INSTR_OFFSETS
	.align		4
        /*0038*/ 	.byte	0x04, 0x1c
        /*003a*/ 	.short	(.L_111 - .L_110)


	//   ....[0]....
.L_110:
        /*003c*/ 	.word	0x00000040


	//   ....[1]....
        /*0040*/ 	.word	0x00000310


	//   ....[2]....
        /*0044*/ 	.word	0x00000480


	//   ....[3]....
        /*0048*/ 	.word	0x000005c0


	//   ....[4]....
        /*004c*/ 	.word	0x000006b0


	//----- nvinfo : EIATTR_CBANK_PARAM_SIZE
	.align		4
.L_111:
        /*0050*/ 	.byte	0x03, 0x19
        /*0052*/ 	.short	0x0010


	//----- nvinfo : EIATTR_PARAM_CBANK
	.align		4
        /*0054*/ 	.byte	0x04, 0x0a
        /*0056*/ 	.short	(.L_113 - .L_112)
	.align		4
.L_112:
        /*0058*/ 	.word	index@(.nv.constant0._Z14fillMonoThreadPim)
        /*005c*/ 	.short	0x0380
        /*005e*/ 	.short	0x0010


	//----- nvinfo : EIATTR_SW_WAR
	.align		4
.L_113:
        /*0060*/ 	.byte	0x04, 0x36
        /*0062*/ 	.short	(.L_115 - .L_114)
.L_114:
        /*0064*/ 	.word	0x00000008
.L_115:


//--------------------- .nv.callgraph             --------------------------
	.section	.nv.callgraph,"",@"SHT_CUDA_CALLGRAPH"
	.align	4
	.sectionentsize	8
	.align		4
        /*0000*/ 	.word	0x00000000
	.align		4
        /*0004*/ 	.word	0xffffffff
	.align		4
        /*0008*/ 	.word	0x00000000
	.align		4
        /*000c*/ 	.word	0xfffffffe
	.align		4
        /*0010*/ 	.word	0x00000000
	.align		4
        /*0014*/ 	.word	0xfffffffd
	.align		4
        /*0018*/ 	.word	0x00000000
	.align		4
        /*001c*/ 	.word	0xfffffffc


//--------------------- .text._Z15addVectorSharedPiS_m --------------------------
	.section	.text._Z15addVectorSharedPiS_m,"ax",@progbits
	.align	128
        .global         _Z15addVectorSharedPiS_m
        .type           _Z15addVectorSharedPiS_m,@function
        .size           _Z15addVectorSharedPiS_m,(.L_x_11 - _Z15addVectorSharedPiS_m)
        .other          _Z15addVectorSharedPiS_m,@"STO_CUDA_ENTRY STV_DEFAULT"
_Z15addVectorSharedPiS_m:
.text._Z15addVectorSharedPiS_m:
[----:B------:R-:W-:Y:S01]  /*0000*/  LDC R1, c[0x0][0x37c] ;  /* 0x0000df00ff017b82 */ /* 0x000fe20000000800 */
[----:B------:R-:W0:Y:S07]  /*0010*/  S2R R4, SR_TID.X ;  /* 0x0000000000047919 */ /* 0x000e2e0000002100 */
[----:B------:R-:W0:Y:S01]  /*0020*/  S2UR UR4, SR_CTAID.X ;  /* 0x00000000000479c3 */ /* 0x000e220000002500 */
[----:B------:R-:W1:Y:S01]  /*0030*/  LDCU.64 UR6, c[0x0][0x358] ;  /* 0x00006b00ff0677ac */ /* 0x000e620008000a00 */
[----:B------:R-:W2:Y:S06]  /*0040*/  LDCU.64 UR8, c[0x0][0x390] ;  /* 0x00007200ff0877ac */ /* 0x000eac0008000a00 */
[----:B------:R-:W0:Y:S08]  /*0050*/  LDC R5, c[0x0][0x360] ;  /* 0x0000d800ff057b82 */ /* 0x000e300000000800 */
[----:B------:R-:W3:Y:S01]  /*0060*/  LDC.64 R2, c[0x0][0x388] ;  /* 0x0000e200ff027b82 */ /* 0x000ee20000000a00 */
[----:B0-----:R-:W-:-:S04]  /*0070*/  IMAD R5, R5, UR4, R4 ;  /* 0x0000000405057c24 */ /* 0x001fc8000f8e0204 */
[----:B---3--:R-:W-:-:S05]  /*0080*/  IMAD.WIDE R2, R5, 0x4, R2 ;  /* 0x0000000405027825 */ /* 0x008fca00078e0202 */
[----:B-1----:R-:W3:Y:S01]  /*0090*/  LDG.E R0, desc[UR6][R2.64] ;  /* 0x0000000602007981 */ /* 0x002ee2000c1e1900 */
[----:B------:R-:W0:Y:S01]  /*00a0*/  S2UR UR5, SR_CgaCtaId ;  /* 0x00000000000579c3 */ /* 0x000e220000008800 */
[----:B--2---:R-:W-:Y:S01]  /*00b0*/  ISETP.GE.U32.AND P0, PT, R5, UR8, PT ;  /* 0x0000000805007c0c */ /* 0x004fe2000bf06070 */
[----:B------:R-:W-:Y:S01]  /*00c0*/  UMOV UR4, 0x400 ;  /* 0x0000040000047882 */ /* 0x000fe20000000000 */
[----:B------:R-:W-:-:S04]  /*00d0*/  SHF.R.S32.HI R6, RZ, 0x1f, R5 ;  /* 0x0000001fff067819 */ /* 0x000fc80000011405 */
[----:B------:R-:W-:Y:S01]  /*00e0*/  ISETP.GE.U32.AND.EX P0, PT, R6, UR9, PT, P0 ;  /* 0x0000000906007c0c */ /* 0x000fe2000bf06100 */
[----:B0-----:R-:W-:-:S06]  /*00f0*/  ULEA UR4, UR5, UR4, 0x18 ;  /* 0x0000000405047291 */ /* 0x001fcc000f8ec0ff */
[----:B------:R-:W-:-:S05]  /*0100*/  LEA R7, R4, UR4, 0x2 ;  /* 0x0000000404077c11 */ /* 0x000fca000f8e10ff */
[----:B---3--:R0:W-:Y:S01]  /*0110*/  STS [R7], R0 ;  /* 0x0000000007007388 */ /* 0x0081e20000000800 */
[----:B------:R-:W-:Y:S05]  /*0120*/  @P0 EXIT ;  /* 0x000000000000094d */ /* 0x000fea0003800000 */
[----:B------:R-:W1:Y:S02]  /*0130*/  LDCU.64 UR4, c[0x0][0x380] ;  /* 0x00007000ff0477ac */ /* 0x000e640008000a00 */
[----:B-1----:R-:W-:-:S04]  /*0140*/  LEA R2, P0, R5, UR4, 0x2 ;  /* 0x0000000405027c11 */ /* 0x002fc8000f8010ff */
[----:B------:R-:W-:-:S05]  /*0150*/  LEA.HI.X R3, R5, UR5, R6, 0x2, P0 ;  /* 0x0000000505037c11 */ /* 0x000fca00080f1406 */
[----:B------:R-:W2:Y:S02]  /*0160*/  LDG.E R5, desc[UR6][R2.64] ;  /* 0x0000000602057981 */ /* 0x000ea4000c1e1900 */
[----:B--2---:R-:W-:-:S05]  /*0170*/  IMAD.IADD R5, R0, 0x1, R5 ;  /* 0x0000000100057824 */ /* 0x004fca00078e0205 */
[----:B------:R-:W-:Y:S01]  /*0180*/  STG.E desc[UR6][R2.64], R5 ;  /* 0x0000000502007986 */ /* 0x000fe2000c101906 */
[----:B------:R-:W-:Y:S05]  /*0190*/  EXIT ;  /* 0x000000000000794d */ /* 0x000fea0003800000 */
.L_x_0:
[----:B------:R-:W-:-:S00]  /*01a0*/  BRA `(.L_x_0) ;  /* 0xfffffffc00fc7947 */ /* 0x000fc0000383ffff */
[----:B------:R-:W-:-:S00]  /*01b0*/  NOP ;  /* 0x0000000000007918 */ /* 0x000fc00000000000 */
        /* <DEDUP_REMOVED lines=12> */
.L_x_11:


//--------------------- .text._Z9addMatrixPiS_mm  --------------------------
	.section	.text._Z9addMatrixPiS_mm,"ax",@progbits
	.align	128
        .global         _Z9addMatrixPiS_mm
        .type           _Z9addMatrixPiS_mm,@function
        .size           _Z9addMatrixPiS_mm,(.L_x_12 - _Z9addMatrixPiS_mm)
        .other          _Z9addMatrixPiS_mm,@"STO_CUDA_ENTRY STV_DEFAULT"
_Z9addMatrixPiS_mm:
.text._Z9addMatrixPiS_mm:
[----:B------:R-:W-:Y:S01]  /*0000*/  LDC R1, c[0x0][0x37c] ;  /* 0x0000df00ff017b82 */ /* 0x000fe20000000800 */
[----:B------:R-:W0:Y:S07]  /*0010*/  S2R R2, SR_TID.Y ;  /* 0x0000000000027919 */ /* 0x000e2e0000002200 */
[----:B------:R-:W1:Y:S01]  /*0020*/  LDC R0, c[0x0][0x360] ;  /* 0x0000d800ff007b82 */ /* 0x000e620000000800 */
[----:B------:R-:W2:Y:S01]  /*0030*/  LDCU.128 UR8, c[0x0][0x390] ;  /* 0x00007200ff0877ac */ /* 0x000ea20008000c00 */
[----:B------:R-:W1:Y:S06]  /*0040*/  S2R R3, SR_TID.X ;  /* 0x0000000000037919 */ /* 0x000e6c0000002100 */
[----:B------:R-:W0:Y:S08]  /*0050*/  S2UR UR5, SR_CTAID.Y ;  /* 0x00000000000579c3 */ /* 0x000e300000002600 */
[----:B------:R-:W0:Y:S08]  /*0060*/  LDC R7, c[0x0][0x364] ;  /* 0x0000d900ff077b82 */ /* 0x000e300000000800 */
[----:B------:R-:W1:Y:S01]  /*0070*/  S2UR UR4, SR_CTAID.X ;  /* 0x00000000000479c3 */ /* 0x000e620000002500 */
[----:B0-----:R-:W-:-:S05]  /*0080*/  IMAD R7, R7, UR5, R2 ;  /* 0x0000000507077c24 */ /* 0x001fca000f8e0202 */
[----:B--2---:R-:W-:Y:S01]  /*0090*/  ISETP.GE.U32.AND P1, PT, R7, UR10, PT ;  /* 0x0000000a07007c0c */ /* 0x004fe2000bf26070 */
[----:B-1----:R-:W-:-:S03]  /*00a0*/  IMAD R0, R0, UR4, R3 ;  /* 0x0000000400007c24 */ /* 0x002fc6000f8e0203 */
[----:B------:R-:W-:Y:S02]  /*00b0*/  ISETP.GE.U32.AND.EX P1, PT, RZ, UR11, PT, P1 ;  /* 0x0000000bff007c0c */ /* 0x000fe4000bf26110 */
[----:B------:R-:W-:Y:S02]  /*00c0*/  ISETP.GE.U32.AND P0, PT, R0, UR8, PT ;  /* 0x0000000800007c0c */ /* 0x000fe4000bf06070 */
[----:B------:R-:W-:-:S04]  /*00d0*/  SHF.R.S32.HI R2, RZ, 0x1f, R0 ;  /* 0x0000001fff027819 */ /* 0x000fc80000011400 */
[----:B------:R-:W-:-:S13]  /*00e0*/  ISETP.GE.U32.OR.EX P0, PT, R2, UR9, P1, P0 ;  /* 0x0000000902007c0c */ /* 0x000fda0008f06500 */
[----:B------:R-:W-:Y:S05]  /*00f0*/  @P0 EXIT ;  /* 0x000000000000094d */ /* 0x000fea0003800000 */
[----:B------:R-:W0:Y:S01]  /*0100*/  LDC.64 R2, c[0x0][0x388] ;  /* 0x0000e200ff027b82 */ /* 0x000e220000000a00 */
[----:B------:R-:W1:Y:S01]  /*0110*/  LDCU.64 UR4, c[0x0][0x358] ;  /* 0x00006b00ff0477ac */ /* 0x000e620008000a00 */
[----:B------:R-:W-:-:S06]  /*0120*/  IMAD R7, R7, UR8, R0 ;  /* 0x0000000807077c24 */ /* 0x000fcc000f8e0200 */
[----:B------:R-:W2:Y:S01]  /*0130*/  LDC.64 R4, c[0x0][0x380] ;  /* 0x0000e000ff047b82 */ /* 0x000ea20000000a00 */
[----:B0-----:R-:W-:-:S06]  /*0140*/  IMAD.WIDE R2, R7, 0x4, R2 ;  /* 0x0000000407027825 */ /* 0x001fcc00078e0202 */
[----:B-1----:R-:W3:Y:S01]  /*0150*/  LDG.E R2, desc[UR4][R2.64] ;  /* 0x0000000402027981 */ /* 0x002ee2000c1e1900 */
[----:B--2---:R-:W-:-:S05]  /*0160*/  IMAD.WIDE R4, R7, 0x4, R4 ;  /* 0x0000000407047825 */ /* 0x004fca00078e0204 */
[----:B------:R-:W3:Y:S02]  /*0170*/  LDG.E R7, desc[UR4][R4.64] ;  /* 0x0000000404077981 */ /* 0x000ee4000c1e1900 */
[----:B---3--:R-:W-:-:S05]  /*0180*/  IADD3 R7, PT, PT, R2, R7, RZ ;  /* 0x0000000702077210 */ /* 0x008fca0007ffe0ff */
[----:B------:R-:W-:Y:S01]  /*0190*/  STG.E desc[UR4][R4.64], R7 ;  /* 0x0000000704007986 */ /* 0x000fe2000c101904 */
[----:B------:R-:W-:Y:S05]  /*01a0*/  EXIT ;  /* 0x000000000000794d */ /* 0x000fea0003800000 */
.L_x_1:
        /* <DEDUP_REMOVED lines=13> */
.L_x_12:


//--------------------- .text._Z9addVectorPiS_m   --------------------------
	.section	.text._Z9addVectorPiS_m,"ax",@progbits
	.align	128
        .global         _Z9addVectorPiS_m
        .type           _Z9addVectorPiS_m,@function
        .size           _Z9addVectorPiS_m,(.L_x_13 - _Z9addVectorPiS_m)
        .other          _Z9addVectorPiS_m,@"STO_CUDA_ENTRY STV_DEFAULT"
_Z9addVectorPiS_m:
.text._Z9addVectorPiS_m:
[----:B------:R-:W-:Y:S01]  /*0000*/  LDC R1, c[0x0][0x37c] ;  /* 0x0000df00ff017b82 */ /* 0x000fe20000000800 */
[----:B------:R-:W0:Y:S07]  /*0010*/  S2R R3, SR_TID.X ;  /* 0x0000000000037919 */ /* 0x000e2e0000002100 */
[----:B------:R-:W0:Y:S01]  /*0020*/  S2UR UR4, SR_CTAID.X ;  /* 0x00000000000479c3 */ /* 0x000e220000002500 */
[----:B------:R-:W1:Y:S07]  /*0030*/  LDCU.64 UR6, c[0x0][0x390] ;  /* 0x00007200ff0677ac */ /* 0x000e6e0008000a00 */
[----:B------:R-:W0:Y:S02]  /*0040*/  LDC R0, c[0x0][0x360] ;  /* 0x0000d800ff007b82 */ /* 0x000e240000000800 */
[----:B0-----:R-:W-:-:S05]  /*0050*/  IMAD R0, R0, UR4, R3 ;  /* 0x0000000400007c24 */ /* 0x001fca000f8e0203 */
[----:B-1----:R-:W-:Y:S02]  /*0060*/  ISETP.GE.U32.AND P0, PT, R0, UR6, PT ;  /* 0x0000000600007c0c */ /* 0x002fe4000bf06070 */
[----:B------:R-:W-:-:S04]  /*0070*/  SHF.R.S32.HI R3, RZ, 0x1f, R0 ;  /* 0x0000001fff037819 */ /* 0x000fc80000011400 */
[----:B------:R-:W-:-:S13]  /*0080*/  ISETP.GE.U32.AND.EX P0, PT, R3, UR7, PT, P0 ;  /* 0x0000000703007c0c */ /* 0x000fda000bf06100 */
[----:B------:R-:W-:Y:S05]  /*0090*/  @P0 EXIT ;  /* 0x000000000000094d */ /* 0x000fea0003800000 */
[----:B------:R-:W0:Y:S01]  /*00a0*/  LDCU.128 UR8, c[0x0][0x380] ;  /* 0x00007000ff0877ac */ /* 0x000e220008000c00 */
[C---:B------:R-:W-:Y:S01]  /*00b0*/  IMAD.SHL.U32 R2, R0.reuse, 0x4, RZ ;  /* 0x0000000400027824 */ /* 0x040fe200078e00ff */
[----:B------:R-:W-:Y:S01]  /*00c0*/  SHF.L.U64.HI R0, R0, 0x2, R3 ;  /* 0x0000000200007819 */ /* 0x000fe20000010203 */
[----:B------:R-:W1:Y:S03]  /*00d0*/  LDCU.64 UR4, c[0x0][0x358] ;  /* 0x00006b00ff0477ac */ /* 0x000e660008000a00 */
[C---:B0-----:R-:W-:Y:S02]  /*00e0*/  IADD3 R4, P0, PT, R2.reuse, UR10, RZ ;  /* 0x0000000a02047c10 */ /* 0x041fe4000ff1e0ff */
[----:B------:R-:W-:Y:S02]  /*00f0*/  IADD3 R2, P1, PT, R2, UR8, RZ ;  /* 0x0000000802027c10 */ /* 0x000fe4000ff3e0ff */
[----:B------:R-:W-:-:S02]  /*0100*/  IADD3.X R5, PT, PT, R0, UR11, RZ, P0, !PT ;  /* 0x0000000b00057c10 */ /* 0x000fc400087fe4ff */
[----:B------:R-:W-:-:S03]  /*0110*/  IADD3.X R3, PT, PT, R0, UR9, RZ, P1, !PT ;  /* 0x0000000900037c10 */ /* 0x000fc60008ffe4ff */
[----:B-1----:R-:W2:Y:S04]  /*0120*/  LDG.E R4, desc[UR4][R4.64] ;  /* 0x0000000404047981 */ /* 0x002ea8000c1e1900 */
[----:B------:R-:W2:Y:S02]  /*0130*/  LDG.E R7, desc[UR4][R2.64] ;  /* 0x0000000402077981 */ /* 0x000ea4000c1e1900 */
[----:B--2---:R-:W-:-:S05]  /*0140*/  IMAD.IADD R7, R4, 0x1, R7 ;  /* 0x0000000104077824 */ /* 0x004fca00078e0207 */
[----:B------:R-:W-:Y:S01]  /*0150*/  STG.E desc[UR4][R2.64], R7 ;  /* 0x0000000702007986 */ /* 0x000fe2000c101904 */
[----:B------:R-:W-:Y:S05]  /*0160*/  EXIT ;  /* 0x000000000000794d */ /* 0x000fea0003800000 */
.L_x_2:
        /* <DEDUP_REMOVED lines=9> */
.L_x_13:


//--------------------- .text._Z14fillMutliBlocsPim --------------------------
	.section	.text._Z14fillMutliBlocsPim,"ax",@progbits
	.align	128
        .global         _Z14fillMutliBlocsPim
        .type           _Z14fillMutliBlocsPim,@function
        .size           _Z14fillMutliBlocsPim,(.L_x_14 - _Z14fillMutliBlocsPim)
        .other          _Z14fillMutliBlocsPim,@"STO_CUDA_ENTRY STV_DEFAULT"
_Z14fillMutliBlocsPim:
.text._Z14fillMutliBlocsPim:
[----:B------:R-:W-:Y:S01]  /*0000*/  LDC R1, c[0x0][0x37c] ;  /* 0x0000df00ff017b82 */ /* 0x000fe20000000800 */
[----:B------:R-:W0:Y:S07]  /*0010*/  S2R R0, SR_TID.X ;  /* 0x0000000000007919 */ /* 0x000e2e0000002100 */
[----:B------:R-:W0:Y:S01]  /*0020*/  S2UR UR6, SR_CTAID.X ;  /* 0x00000000000679c3 */ /* 0x000e220000002500 */
[----:B------:R-:W1:Y:S07]  /*0030*/  LDCU.64 UR4, c[0x0][0x358] ;  /* 0x00006b00ff0477ac */ /* 0x000e6e0008000a00 */
[----:B------:R-:W0:Y:S08]  /*0040*/  LDC R5, c[0x0][0x360] ;  /* 0x0000d800ff057b82 */ /* 0x000e300000000800 */
[----:B------:R-:W2:Y:S01]  /*0050*/  LDC.64 R2, c[0x0][0x380] ;  /* 0x0000e000ff027b82 */ /* 0x000ea20000000a00 */
[----:B0-----:R-:W-:-:S04]  /*0060*/  IMAD R5, R5, UR6, R0 ;  /* 0x0000000605057c24 */ /* 0x001fc8000f8e0200 */
[----:B--2---:R-:W-:-:S05]  /*0070*/  IMAD.WIDE R2, R5, 0x4, R2 ;  /* 0x0000000405027825 */ /* 0x004fca00078e0202 */
[----:B-1----:R-:W-:Y:S01]  /*0080*/  STG.E desc[UR4][R2.64], R5 ;  /* 0x0000000502007986 */ /* 0x002fe2000c101904 */
[----:B------:R-:W-:Y:S05]  /*0090*/  EXIT ;  /* 0x000000000000794d */ /* 0x000fea0003800000 */
.L_x_3:
        /* <DEDUP_REMOVED lines=14> */
.L_x_14:


//--------------------- .text._Z16fillMutliThreadsPim --------------------------
	.section	.text._Z16fillMutliThreadsPim,"ax",@progbits
	.align	128
        .global         _Z16fillMutliThreadsPim
        .type           _Z16fillMutliThreadsPim,@function
        .size           _Z16fillMutliThreadsPim,(.L_x_15 - _Z16fillMutliThreadsPim)
        .other          _Z16fillMutliThreadsPim,@"STO_CUDA_ENTRY STV_DEFAULT"
_Z16fillMutliThreadsPim:
.text._Z16fillMutliThreadsPim:
[----:B------:R-:W-:Y:S01]  /*0000*/  LDC R1, c[0x0][0x37c] ;  /* 0x0000df00ff017b82 */ /* 0x000fe20000000800 */
[----:B------:R-:W0:Y:S07]  /*0010*/  S2R R5, SR_TID.X ;  /* 0x0000000000057919 */ /* 0x000e2e0000002100 */
[----:B------:R-:W0:Y:S01]  /*0020*/  LDC.64 R2, c[0x0][0x380] ;  /* 0x0000e000ff027b82 */ /* 0x000e220000000a00 */
[----:B------:R-:W1:Y:S01]  /*0030*/  LDCU.64 UR4, c[0x0][0x358] ;  /* 0x00006b00ff0477ac */ /* 0x000e620008000a00 */
[----:B0-----:R-:W-:-:S05]  /*0040*/  IMAD.WIDE.U32 R2, R5, 0x4, R2 ;  /* 0x0000000405027825 */ /* 0x001fca00078e0002 */
[----:B-1----:R-:W-:Y:S01]  /*0050*/  STG.E desc[UR4][R2.64], R5 ;  /* 0x0000000502007986 */ /* 0x002fe2000c101904 */
[----:B------:R-:W-:Y:S05]  /*0060*/  EXIT ;  /* 0x000000000000794d */ /* 0x000fea0003800000 */
.L_x_4:
        /* <DEDUP_REMOVED lines=9> */
.L_x_15:


//--------------------- .text._Z14fillMonoThreadPim --------------------------
	.section	.text._Z14fillMonoThreadPim,"ax",@progbits
	.align	128
        .global         _Z14fillMonoThreadPim
        .type           _Z14fillMonoThreadPim,@function
        .size           _Z14fillMonoThreadPim,(.L_x_16 - _Z14fillMonoThreadPim)
        .other          _Z14fillMonoThreadPim,@"STO_CUDA_ENTRY STV_DEFAULT"
_Z14fillMonoThreadPim:
.text._Z14fillMonoThreadPim:
[----:B------:R-:W-:Y:S01]  /*0000*/  LDC R1, c[0x0][0x37c] ;  /* 0x0000df00ff017b82 */ /* 0x000fe20000000800 */
[----:B------:R-:W0:Y:S02]  /*0010*/  LDCU.64 UR8, c[0x0][0x388] ;  /* 0x00007100ff0877ac */ /* 0x000e240008000a00 */
[----:B0-----:R-:W-:-:S04]  /*0020*/  ISETP.NE.U32.AND P0, PT, RZ, UR8, PT ;  /* 0x00000008ff007c0c */ /* 0x001fc8000bf05070 */
[----:B------:R-:W-:-:S13]  /*0030*/  ISETP.NE.AND.EX P0, PT, RZ, UR9, PT, P0 ;  /* 0x00000009ff007c0c */ /* 0x000fda000bf05300 */
[----:B------:R-:W-:Y:S05]  /*0040*/  @!P0 EXIT ;  /* 0x000000000000894d */ /* 0x000fea0003800000 */
[----:B------:R-:W-:Y:S02]  /*0050*/  UISETP.GE.U32.AND UP0, UPT, UR8, 0x10, UPT ;  /* 0x000000100800788c */ /* 0x000fe4000bf06070 */
[----:B------:R-:W-:Y:S02]  /*0060*/  ULOP3.LUT UR14, UR8, 0xf, URZ, 0xc0, !UPT ;  /* 0x0000000f080e7892 */ /* 0x000fe4000f8ec0ff */
[----:B------:R-:W-:Y:S01]  /*0070*/  UISETP.GE.U32.AND.EX UP0, UPT, UR9, URZ, UPT, UP0 ;  /* 0x000000ff0900728c */ /* 0x000fe2000bf06100 */
[----:B------:R-:W-:Y:S01]  /*0080*/  UMOV UR5, URZ ;  /* 0x000000ff00057c82 */ /* 0x000fe20008000000 */
[----:B------:R-:W-:Y:S02]  /*0090*/  UMOV UR6, URZ ;  /* 0x000000ff00067c82 */ /* 0x000fe40008000000 */
[----:B------:R-:W-:Y:S01]  /*00a0*/  ISETP.NE.U32.AND P0, PT, RZ, UR14, PT ;  /* 0x0000000eff007c0c */ /* 0x000fe2000bf05070 */
[----:B------:R-:W0:Y:S03]  /*00b0*/  LDCU.64 UR12, c[0x0][0x358] ;  /* 0x00006b00ff0c77ac */ /* 0x000e260008000a00 */
[----:B------:R-:W-:Y:S01]  /*00c0*/  ISETP.NE.AND.EX P0, PT, RZ, RZ, PT, P0 ;  /* 0x000000ffff00720c */ /* 0x000fe20003f05300 */
[----:B------:R-:W-:-:S12]  /*00d0*/  BRA.U !UP0, `(.L_x_5) ;  /* 0x00000001088c7547 */ /* 0x000fd8000b800000 */
[----:B------:R-:W1:Y:S01]  /*00e0*/  LDCU.64 UR10, c[0x0][0x380] ;  /* 0x00007000ff0a77ac */ /* 0x000e620008000a00 */
[----:B------:R-:W2:Y:S01]  /*00f0*/  LDCU UR6, c[0x0][0x38c] ;  /* 0x00007180ff0677ac */ /* 0x000ea20008000800 */
[----:B------:R-:W-:Y:S02]  /*0100*/  ULOP3.LUT UR5, UR8, 0xfffffff0, URZ, 0xc0, !UPT ;  /* 0xfffffff008057892 */ /* 0x000fe4000f8ec0ff */
[----:B-1----:R-:W-:-:S04]  /*0110*/  UIADD3 UR4, UP0, UPT, UR10, 0x20, URZ ;  /* 0x000000200a047890 */ /* 0x002fc8000ff1e0ff */
[----:B------:R-:W-:Y:S02]  /*0120*/  UIADD3.X UR7, UPT, UPT, URZ, UR11, URZ, UP0, !UPT ;  /* 0x0000000bff077290 */ /* 0x000fe400087fe4ff */
[----:B------:R-:W-:Y:S01]  /*0130*/  IMAD.U32 R0, RZ, RZ, UR4 ;  /* 0x00000004ff007e24 */ /* 0x000fe2000f8e00ff */
[----:B------:R-:W-:-:S03]  /*0140*/  UMOV UR4, UR5 ;  /* 0x0000000500047c82 */ /* 0x000fc60008000000 */
[----:B------:R-:W-:Y:S01]  /*0150*/  IMAD.U32 R5, RZ, RZ, UR7 ;  /* 0x00000007ff057e24 */ /* 0x000fe2000f8e00ff */
[----:B--2---:R-:W-:-:S06]  /*0160*/  UMOV UR7, UR6 ;  /* 0x0000000600077c82 */ /* 0x004fcc0008000000 */
.L_x_6:
[----:B-1----:R-:W-:Y:S01]  /*0170*/  IMAD.MOV.U32 R7, RZ, RZ, 0x1 ;  /* 0x00000001ff077424 */ /* 0x002fe200078e00ff */
[----:B------:R-:W-:Y:S01]  /*0180*/  MOV R2, R0 ;  /* 0x0000000000027202 */ /* 0x000fe20000000f00 */
[----:B------:R-:W-:Y:S01]  /*0190*/  IMAD.MOV.U32 R3, RZ, RZ, R5 ;  /* 0x000000ffff037224 */ /* 0x000fe200078e0005 */
[----:B------:R-:W-:Y:S02]  /*01a0*/  UIADD3 UR4, UP0, UPT, UR4, -0x10, URZ ;  /* 0xfffffff004047890 */ /* 0x000fe4000ff1e0ff */
[----:B------:R-:W-:Y:S02]  /*01b0*/  IADD3 R0, P1, PT, R2, 0x40, RZ ;  /* 0x0000004002007810 */ /* 0x000fe40007f3e0ff */
[----:B0-----:R1:W-:Y:S01]  /*01c0*/  STG.E desc[UR12][R2.64+-0x20], R7 ;  /* 0xffffe00702007986 */ /* 0x0013e2000c10190c */
[----:B------:R-:W-:Y:S02]  /*01d0*/  UIADD3.X UR7, UPT, UPT, UR7, -0x1, URZ, UP0, !UPT ;  /* 0xffffffff07077890 */ /* 0x000fe400087fe4ff */
[----:B------:R-:W-:Y:S01]  /*01e0*/  UISETP.NE.U32.AND UP0, UPT, UR4, URZ, UPT ;  /* 0x000000ff0400728c */ /* 0x000fe2000bf05070 */
[----:B------:R1:W-:Y:S01]  /*01f0*/  STG.E desc[UR12][R2.64+-0x1c], R7 ;  /* 0xffffe40702007986 */ /* 0x0003e2000c10190c */
[----:B------:R-:W-:-:S02]  /*0200*/  IMAD.X R5, RZ, RZ, R3, P1 ;  /* 0x000000ffff057224 */ /* 0x000fc400008e0603 */
[----:B------:R-:W-:Y:S01]  /*0210*/  UISETP.NE.AND.EX UP0, UPT, UR7, URZ, UPT, UP0 ;  /* 0x000000ff0700728c */ /* 0x000fe2000bf05300 */
[----:B------:R1:W-:Y:S04]  /*0220*/  STG.E desc[UR12][R2.64+-0x18], R7 ;  /* 0xffffe80702007986 */ /* 0x0003e8000c10190c */
        /* <DEDUP_REMOVED lines=12> */
[----:B------:R1:W-:Y:S01]  /*02f0*/  STG.E desc[UR12][R2.64+0x1c], R7 ;  /* 0x00001c0702007986 */ /* 0x0003e2000c10190c */
[----:B------:R-:W-:Y:S05]  /*0300*/  BRA.U UP0, `(.L_x_6) ;  /* 0xfffffffd00987547 */ /* 0x000fea000b83ffff */
.L_x_5:
[----:B0-----:R-:W-:Y:S05]  /*0310*/  @!P0 EXIT ;  /* 0x000000000000894d */ /* 0x001fea0003800000 */
[----:B------:R-:W-:Y:S02]  /*0320*/  UISETP.GE.U32.AND UP0, UPT, UR14, 0x8, UPT ;  /* 0x000000080e00788c */ /* 0x000fe4000bf06070 */
[----:B------:R-:W-:Y:S02]  /*0330*/  ULOP3.LUT UR9, UR8, 0x7, URZ, 0xc0, !UPT ;  /* 0x0000000708097892 */ /* 0x000fe4000f8ec0ff */
[----:B------:R-:W-:-:S04]  /*0340*/  UISETP.GE.U32.AND.EX UP0, UPT, URZ, URZ, UPT, UP0 ;  /* 0x000000ffff00728c */ /* 0x000fc8000bf06100 */
[----:B------:R-:W-:-:S04]  /*0350*/  ISETP.NE.U32.AND P0, PT, RZ, UR9, PT ;  /* 0x00000009ff007c0c */ /* 0x000fc8000bf05070 */
[----:B------:R-:W-:Y:S01]  /*0360*/  ISETP.NE.AND.EX P0, PT, RZ, RZ, PT, P0 ;  /* 0x000000ffff00720c */ /* 0x000fe20003f05300 */
[----:B------:R-:W-:-:S12]  /*0370*/  BRA.U !UP0, `(.L_x_7) ;  /* 0x0000000108407547 */ /* 0x000fd8000b800000 */
[----:B------:R-:W0:Y:S01]  /*0380*/  LDCU.64 UR10, c[0x0][0x380] ;  /* 0x00007000ff0a77ac */ /* 0x000e220008000a00 */
[----:B------:R-:W-:Y:S01]  /*0390*/  IMAD.MOV.U32 R5, RZ, RZ, 0x1 ;  /* 0x00000001ff057424 */ /* 0x000fe200078e00ff */
[----:B0-----:R-:W-:-:S04]  /*03a0*/  ULEA UR4, UP0, UR5, UR10, 0x2 ;  /* 0x0000000a05047291 */ /* 0x001fc8000f8010ff */
[----:B------:R-:W-:Y:S02]  /*03b0*/  ULEA.HI.X UR7, UR5, UR11, UR6, 0x2, UP0 ;  /* 0x0000000b05077291 */ /* 0x000fe400080f1406 */
[----:B-1----:R-:W-:Y:S01]  /*03c0*/  IMAD.U32 R2, RZ, RZ, UR4 ;  /* 0x00000004ff027e24 */ /* 0x002fe2000f8e00ff */
[----:B------:R-:W-:-:S03]  /*03d0*/  UIADD3 UR5, UP0, UPT, UR5, 0x8, URZ ;  /* 0x0000000805057890 */ /* 0x000fc6000ff1e0ff */
[----:B------:R-:W-:Y:S01]  /*03e0*/  MOV R3, UR7 ;  /* 0x0000000700037c02 */ /* 0x000fe20008000f00 */
[----:B------:R-:W-:-:S04]  /*03f0*/  UIADD3.X UR6, UPT, UPT, URZ, UR6, URZ, UP0, !UPT ;  /* 0x00000006ff067290 */ /* 0x000fc800087fe4ff */
[----:B------:R0:W-:Y:S04]  /*0400*/  STG.E desc[UR12][R2.64], R5 ;  /* 0x0000000502007986 */ /* 0x0001e8000c10190c */
[----:B------:R0:W-:Y:S04]  /*0410*/  STG.E desc[UR12][R2.64+0x4], R5 ;  /* 0x0000040502007986 */ /* 0x0001e8000c10190c */
[----:B------:R0:W-:Y:S04]  /*0420*/  STG.E desc[UR12][R2.64+0x8], R5 ;  /* 0x0000080502007986 */ /* 0x0001e8000c10190c */
[----:B------:R0:W-:Y:S04]  /*0430*/  STG.E desc[UR12][R2.64+0xc], R5 ;  /* 0x00000c0502007986 */ /* 0x0001e8000c10190c */
[----:B------:R0:W-:Y:S04]  /*0440*/  STG.E desc[UR12][R2.64+0x10], R5 ;  /* 0x0000100502007986 */ /* 0x0001e8000c10190c */
[----:B------:R0:W-:Y:S04]  /*0450*/  STG.E desc[UR12][R2.64+0x14], R5 ;  /* 0x0000140502007986 */ /* 0x0001e8000c10190c */
[----:B------:R0:W-:Y:S04]  /*0460*/  STG.E desc[UR12][R2.64+0x18], R5 ;  /* 0x0000180502007986 */ /* 0x0001e8000c10190c */
[----:B------:R0:W-:Y:S02]  /*0470*/  STG.E desc[UR12][R2.64+0x1c], R5 ;  /* 0x00001c0502007986 */ /* 0x0001e4000c10190c */
.L_x_7:
[----:B------:R-:W-:Y:S05]  /*0480*/  @!P0 EXIT ;  /* 0x000000000000894d */ /* 0x000fea0003800000 */
[----:B------:R-:W-:Y:S02]  /*0490*/  UISETP.GE.U32.AND UP0, UPT, UR9, 0x4, UPT ;  /* 0x000000040900788c */ /* 0x000fe4000bf06070 */
[----:B------:R-:W-:Y:S02]  /*04a0*/  ULOP3.LUT UR8, UR8, 0x3, URZ, 0xc0, !UPT ;  /* 0x0000000308087892 */ /* 0x000fe4000f8ec0ff */
[----:B------:R-:W-:Y:S01]  /*04b0*/  UISETP.GE.U32.AND.EX UP0, UPT, URZ, URZ, UPT, UP0 ;  /* 0x000000ffff00728c */ /* 0x000fe2000bf06100 */
[----:B------:R-:W-:-:S03]  /*04c0*/  UMOV UR4, URZ ;  /* 0x000000ff00047c82 */ /* 0x000fc60008000000 */
[----:B------:R-:W-:-:S04]  /*04d0*/  ISETP.NE.U32.AND P0, PT, RZ, UR8, PT ;  /* 0x00000008ff007c0c */ /* 0x000fc8000bf05070 */
[----:B------:R-:W-:Y:S01]  /*04e0*/  ISETP.NE.AND.EX P0, PT, RZ, UR4, PT, P0 ;  /* 0x00000004ff007c0c */ /* 0x000fe2000bf05300 */
[----:B------:R-:W-:-:S12]  /*04f0*/  BRA.U !UP0, `(.L_x_8) ;  /* 0x0000000108307547 */ /* 0x000fd8000b800000 */
[----:B------:R-:W2:Y:S01]  /*0500*/  LDCU.64 UR10, c[0x0][0x380] ;  /* 0x00007000ff0a77ac */ /* 0x000ea20008000a00 */
[----:B0-----:R-:W-:Y:S01]  /*0510*/  IMAD.MOV.U32 R5, RZ, RZ, 0x1 ;  /* 0x00000001ff057424 */ /* 0x001fe200078e00ff */
[----:B--2---:R-:W-:-:S04]  /*0520*/  ULEA UR10, UP0, UR5, UR10, 0x2 ;  /* 0x0000000a050a7291 */ /* 0x004fc8000f8010ff */
        /* <DEDUP_REMOVED lines=8> */
[----:B------:R2:W-:Y:S02]  /*05b0*/  STG.E desc[UR12][R2.64+0xc], R5 ;  /* 0x00000c0502007986 */ /* 0x0005e4000c10190c */
.L_x_8:
[----:B------:R-:W-:Y:S05]  /*05c0*/  @!P0 EXIT ;  /* 0x000000000000894d */ /* 0x000fea0003800000 */
[----:B------:R-:W3:Y:S01]  /*05d0*/  LDCU.64 UR10, c[0x0][0x380] ;  /* 0x00007000ff0a77ac */ /* 0x000ee20008000a00 */
[----:B0-2---:R-:W-:Y:S01]  /*05e0*/  IMAD.MOV.U32 R5, RZ, RZ, 0x1 ;  /* 0x00000001ff057424 */ /* 0x005fe200078e00ff */
[----:B---3--:R-:W-:-:S04]  /*05f0*/  ULEA UR7, UP0, UR5, UR10, 0x2 ;  /* 0x0000000a05077291 */ /* 0x008fc8000f8010ff */
[----:B------:R-:W-:-:S12]  /*0600*/  ULEA.HI.X UR5, UR5, UR11, UR6, 0x2, UP0 ;  /* 0x0000000b05057291 */ /* 0x000fd800080f1406 */
.L_x_9:
[----:B-1----:R-:W-:Y:S01]  /*0610*/  MOV R2, UR7 ;  /* 0x0000000700027c02 */ /* 0x002fe20008000f00 */
[----:B------:R-:W-:Y:S01]  /*0620*/  IMAD.U32 R3, RZ, RZ, UR5 ;  /* 0x00000005ff037e24 */ /* 0x000fe2000f8e00ff */
[----:B------:R-:W-:Y:S02]  /*0630*/  UIADD3 UR8, UP0, UPT, UR8, -0x1, URZ ;  /* 0xffffffff08087890 */ /* 0x000fe4000ff1e0ff */
[----:B------:R-:W-:Y:S02]  /*0640*/  UIADD3 UR7, UP1, UPT, UR7, 0x4, URZ ;  /* 0x0000000407077890 */ /* 0x000fe4000ff3e0ff */
[----:B------:R0:W-:Y:S01]  /*0650*/  STG.E desc[UR12][R2.64], R5 ;  /* 0x0000000502007986 */ /* 0x0001e2000c10190c */
[----:B------:R-:W-:Y:S02]  /*0660*/  UIADD3.X UR4, UPT, UPT, UR4, -0x1, URZ, UP0, !UPT ;  /* 0xffffffff04047890 */ /* 0x000fe400087fe4ff */
[----:B------:R-:W-:Y:S02]  /*0670*/  UISETP.NE.U32.AND UP0, UPT, UR8, URZ, UPT ;  /* 0x000000ff0800728c */ /* 0x000fe4000bf05070 */
[----:B------:R-:W-:-:S02]  /*0680*/  UIADD3.X UR5, UPT, UPT, URZ, UR5, URZ, UP1, !UPT ;  /* 0x00000005ff057290 */ /* 0x000fc40008ffe4ff */
[----:B------:R-:W-:-:S09]  /*0690*/  UISETP.NE.AND.EX UP0, UPT, UR4, URZ, UPT, UP0 ;  /* 0x000000ff0400728c */ /* 0x000fd2000bf05300 */
[----:B0-----:R-:W-:Y:S05]  /*06a0*/  BRA.U UP0, `(.L_x_9) ;  /* 0xfffffffd00d87547 */ /* 0x001fea000b83ffff */
[----:B------:R-:W-:Y:S05]  /*06b0*/  EXIT ;  /* 0x000000000000794d */ /* 0x000fea0003800000 */
.L_x_10:
        /* <DEDUP_REMOVED lines=12> */
.L_x_16:


//--------------------- .nv.shared._Z15addVectorSharedPiS_m --------------------------
	.section	.nv.shared._Z15addVectorSharedPiS_m,"aw",@nobits
	.sectionflags	@""
	.align	16
	.zero		1024


//--------------------- .nv.shared.reserved.0     --------------------------
	.section	.nv.shared.reserved.0,"aw",@nobits
	.weak		__nv_reservedSMEM_offset_0_alias
	.size		__nv_reservedSMEM_offset_0_alias, 0, 64
	.other		__nv_reservedSMEM_offset_0_alias,@"STO_CUDA_RESERVED_SHARED STV_DEFAULT"
__nv_reservedSMEM_offset_0_alias:
	.zero		0
	.zero		64


//--------------------- .nv.shared._Z9addMatrixPiS_mm --------------------------
	.section	.nv.shared._Z9addMatrixPiS_mm,"aw",@nobits
	.sectionflags	@""
	.align	16
	.zero		1024


//--------------------- .nv.shared._Z9addVectorPiS_m --------------------------
	.section	.nv.shared._Z9addVectorPiS_m,"aw",@nobits
	.sectionflags	@""
	.align	16
	.zero		1024


//--------------------- .nv.shared._Z14fillMutliBlocsPim --------------------------
	.section	.nv.shared._Z14fillMutliBlocsPim,"aw",@nobits
	.sectionflags	@""
	.align	16
	.zero		1024


//--------------------- .nv.shared._Z16fillMutliThreadsPim --------------------------
	.section	.nv.shared._Z16fillMutliThreadsPim,"aw",@nobits
	.sectionflags	@""
	.align	16
	.zero		1024


//--------------------- .nv.shared._Z14fillMonoThreadPim --------------------------
	.section	.nv.shared._Z14fillMonoThreadPim,"aw",@nobits
	.sectionflags	@""
	.align	16
	.zero		1024


//--------------------- .nv.constant0._Z15addVectorSharedPiS_m --------------------------
	.section	.nv.constant0._Z15addVectorSharedPiS_m,"a",@progbits
	.sectionflags	@""
	.align	4
.nv.constant0._Z15addVectorSharedPiS_m:
	.zero		920


//--------------------- .nv.constant0._Z9addMatrixPiS_mm --------------------------
	.section	.nv.constant0._Z9addMatrixPiS_mm,"a",@progbits
	.sectionflags	@""
	.align	4
.nv.constant0._Z9addMatrixPiS_mm:
	.zero		928


//--------------------- .nv.constant0._Z9addVectorPiS_m --------------------------
	.section	.nv.constant0._Z9addVectorPiS_m,"a",@progbits
	.sectionflags	@""
	.align	4
.nv.constant0._Z9addVectorPiS_m:
	.zero		920


//--------------------- .nv.constant0._Z14fillMutliBlocsPim --------------------------
	.section	.nv.constant0._Z14fillMutliBlocsPim,"a",@progbits
	.sectionflags	@""
	.align	4
.nv.constant0._Z14fillMutliBlocsPim:
	.zero		912


//--------------------- .nv.constant0._Z16fillMutliThreadsPim --------------------------
	.section	.nv.constant0._Z16fillMutliThreadsPim,"a",@progbits
	.sectionflags	@""
	.align	4
.nv.constant0._Z16fillMutliThreadsPim:
	.zero		912


//--------------------- .nv.constant0._Z14fillMonoThreadPim --------------------------
	.section	.nv.constant0._Z14fillMonoThreadPim,"a",@progbits
	.sectionflags	@""
	.align	4
.nv.constant0._Z14fillMonoThreadPim:
	.zero		912


//--------------------- SYMBOLS --------------------------

	.type		.nv.reservedSmem.offset0,@object
	.size		.nv.reservedSmem.offset0,0x4
	.type		.nv.reservedSmem.cap,@object
	.size		.nv.reservedSmem.cap,0x4
